//
// Generated by NVIDIA NVVM Compiler
//
// Compiler Build ID: CL-36424714
// Cuda compilation tools, release 13.0, V13.0.88
// Based on NVVM 20.0.0
//

.version 9.0
.target sm_100
.address_size 64

	// .globl	_Z9transformPfiPiii

.visible .entry _Z9transformPfiPiii(
	.param .u64 .ptr .align 1 _Z9transformPfiPiii_param_0,
	.param .u32 _Z9transformPfiPiii_param_1,
	.param .u64 .ptr .align 1 _Z9transformPfiPiii_param_2,
	.param .u32 _Z9transformPfiPiii_param_3,
	.param .u32 _Z9transformPfiPiii_param_4
)
{
	.reg .pred 	%p<7>;
	.reg .b32 	%r<44>;
	.reg .b32 	%f<12>;
	.reg .b64 	%rd<18>;

	ld.param.u64 	%rd3, [_Z9transformPfiPiii_param_0];
	ld.param.u32 	%r12, [_Z9transformPfiPiii_param_1];
	ld.param.u64 	%rd4, [_Z9transformPfiPiii_param_2];
	ld.param.u32 	%r13, [_Z9transformPfiPiii_param_3];
	ld.param.u32 	%r14, [_Z9transformPfiPiii_param_4];
	cvta.to.global.u64 	%rd1, %rd3;
	cvta.to.global.u64 	%rd2, %rd4;
	mov.u32 	%r15, %ctaid.x;
	mov.u32 	%r16, %ntid.x;
	mov.u32 	%r17, %tid.x;
	mad.lo.s32 	%r42, %r15, %r16, %r17;
	mov.u32 	%r18, %nctaid.x;
	mul.lo.s32 	%r2, %r16, %r18;
	setp.ge.s32 	%p1, %r42, %r12;
	@%p1 bra 	$L__BB0_7;
	add.s32 	%r19, %r14, -1;
	cvt.rn.f32.s32 	%f1, %r19;
	add.s32 	%r20, %r42, %r2;
	max.s32 	%r21, %r12, %r20;
	setp.lt.s32 	%p2, %r20, %r12;
	selp.u32 	%r22, 1, 0, %p2;
	add.s32 	%r23, %r20, %r22;
	sub.s32 	%r24, %r21, %r23;
	div.u32 	%r25, %r24, %r2;
	add.s32 	%r3, %r25, %r22;
	and.b32  	%r26, %r3, 3;
	setp.eq.s32 	%p3, %r26, 3;
	@%p3 bra 	$L__BB0_4;
	add.s32 	%r27, %r3, 1;
	and.b32  	%r28, %r27, 3;
	neg.s32 	%r40, %r28;
$L__BB0_3:
	.pragma "nounroll";
	mul.wide.s32 	%rd5, %r42, 4;
	add.s64 	%rd6, %rd1, %rd5;
	add.s64 	%rd7, %rd2, %rd5;
	ld.global.u32 	%r29, [%rd7];
	sub.s32 	%r30, %r29, %r13;
	cvt.rn.f32.s32 	%f2, %r30;
	div.rn.f32 	%f3, %f2, %f1;
	st.global.f32 	[%rd6], %f3;
	add.s32 	%r42, %r42, %r2;
	add.s32 	%r40, %r40, 1;
	setp.ne.s32 	%p4, %r40, 0;
	@%p4 bra 	$L__BB0_3;
$L__BB0_4:
	setp.lt.u32 	%p5, %r3, 3;
	@%p5 bra 	$L__BB0_7;
	mul.wide.s32 	%rd11, %r2, 4;
	shl.b32 	%r39, %r2, 2;
$L__BB0_6:
	mul.wide.s32 	%rd8, %r42, 4;
	add.s64 	%rd9, %rd2, %rd8;
	ld.global.u32 	%r31, [%rd9];
	sub.s32 	%r32, %r31, %r13;
	cvt.rn.f32.s32 	%f4, %r32;
	div.rn.f32 	%f5, %f4, %f1;
	add.s64 	%rd10, %rd1, %rd8;
	st.global.f32 	[%rd10], %f5;
	add.s64 	%rd12, %rd9, %rd11;
	ld.global.u32 	%r33, [%rd12];
	sub.s32 	%r34, %r33, %r13;
	cvt.rn.f32.s32 	%f6, %r34;
	div.rn.f32 	%f7, %f6, %f1;
	add.s64 	%rd13, %rd10, %rd11;
	st.global.f32 	[%rd13], %f7;
	add.s64 	%rd14, %rd12, %rd11;
	ld.global.u32 	%r35, [%rd14];
	sub.s32 	%r36, %r35, %r13;
	cvt.rn.f32.s32 	%f8, %r36;
	div.rn.f32 	%f9, %f8, %f1;
	add.s64 	%rd15, %rd13, %rd11;
	st.global.f32 	[%rd15], %f9;
	add.s64 	%rd16, %rd14, %rd11;
	ld.global.u32 	%r37, [%rd16];
	sub.s32 	%r38, %r37, %r13;
	cvt.rn.f32.s32 	%f10, %r38;
	div.rn.f32 	%f11, %f10, %f1;
	add.s64 	%rd17, %rd15, %rd11;
	st.global.f32 	[%rd17], %f11;
	add.s32 	%r42, %r39, %r42;
	setp.lt.s32 	%p6, %r42, %r12;
	@%p6 bra 	$L__BB0_6;
$L__BB0_7:
	ret;

}
	// .globl	_Z16transform_valuesPfPiS_ii
.visible .entry _Z16transform_valuesPfPiS_ii(
	.param .u64 .ptr .align 1 _Z16transform_valuesPfPiS_ii_param_0,
	.param .u64 .ptr .align 1 _Z16transform_valuesPfPiS_ii_param_1,
	.param .u64 .ptr .align 1 _Z16transform_valuesPfPiS_ii_param_2,
	.param .u32 _Z16transform_valuesPfPiS_ii_param_3,
	.param .u32 _Z16transform_valuesPfPiS_ii_param_4
)
{
	.reg .pred 	%p<4>;
	.reg .b32 	%r<16>;
	.reg .b32 	%f<2>;
	.reg .b64 	%rd<13>;

	ld.param.u64 	%rd1, [_Z16transform_valuesPfPiS_ii_param_0];
	ld.param.u64 	%rd2, [_Z16transform_valuesPfPiS_ii_param_1];
	ld.param.u64 	%rd3, [_Z16transform_valuesPfPiS_ii_param_2];
	ld.param.u32 	%r3, [_Z16transform_valuesPfPiS_ii_param_3];
	ld.param.u32 	%r4, [_Z16transform_valuesPfPiS_ii_param_4];
	mov.u32 	%r6, %ctaid.x;
	mov.u32 	%r7, %ntid.x;
	mov.u32 	%r8, %tid.x;
	mad.lo.s32 	%r1, %r6, %r7, %r8;
	mov.u32 	%r9, %ctaid.y;
	mov.u32 	%r10, %ntid.y;
	mov.u32 	%r11, %tid.y;
	mad.lo.s32 	%r12, %r9, %r10, %r11;
	setp.ge.s32 	%p1, %r1, %r3;
	setp.ge.s32 	%p2, %r12, %r4;
	or.pred  	%p3, %p1, %p2;
	@%p3 bra 	$L__BB1_2;
	cvta.to.global.u64 	%rd4, %rd2;
	cvta.to.global.u64 	%rd5, %rd3;
	cvta.to.global.u64 	%rd6, %rd1;
	mad.lo.s32 	%r13, %r3, %r12, %r1;
	mul.wide.s32 	%rd7, %r13, 4;
	add.s64 	%rd8, %rd4, %rd7;
	ld.global.u32 	%r14, [%rd8];
	mul.wide.s32 	%rd9, %r14, 4;
	add.s64 	%rd10, %rd5, %rd9;
	ld.global.f32 	%f1, [%rd10];
	mul.lo.s32 	%r15, %r13, 3;
	mul.wide.s32 	%rd11, %r15, 4;
	add.s64 	%rd12, %rd6, %rd11;
	st.global.f32 	[%rd12+8], %f1;
$L__BB1_2:
	ret;

}
	// .globl	_Z17transform_and_setPfPiiii
.visible .entry _Z17transform_and_setPfPiiii(
	.param .u64 .ptr .align 1 _Z17transform_and_setPfPiiii_param_0,
	.param .u64 .ptr .align 1 _Z17transform_and_setPfPiiii_param_1,
	.param .u32 _Z17transform_and_setPfPiiii_param_2,
	.param .u32 _Z17transform_and_setPfPiiii_param_3,
	.param .u32 _Z17transform_and_setPfPiiii_param_4
)
{


	ret;

}


// ===== COMPILED SASS (sm_100) =====

	.target	sm_100

	.elftype	@"ET_EXEC"


//--------------------- .note.nv.tkinfo           --------------------------
	.section	.note.nv.tkinfo,"",@"SHT_NOTE"
	.sectionflags	@"SHF_NOTE_NV_TKINFO"
	.tkinfo
        /*0018*/ 	.word	0x00000002
        /*0030*/ 	.string	""
        /*0030*/ 	.string	"ptxas"
        /*0030*/ 	.string	"Cuda compilation tools, release 13.0, V13.0.88"
        /*0030*/ 	.string	"Build cuda_13.0.r13.0/compiler.36424714_0"
        /*0030*/ 	.string	"-arch sm_100 -m 64 "



//--------------------- .note.nv.cuinfo           --------------------------
	.section	.note.nv.cuinfo,"",@"SHT_NOTE"
	.sectionflags	@"SHF_NOTE_NV_CUINFO"
        /*0018*/ 	.short	0x0002
        /*001a*/ 	.short	0x0064
        /*001c*/ 	.short	0x0082
	.zero		2


//--------------------- .nv.info                  --------------------------
	.section	.nv.info,"",@"SHT_CUDA_INFO"
	.align	4


	//----- nvinfo : EIATTR_REGCOUNT
	.align		4
        /*0000*/ 	.byte	0x04, 0x2f
        /*0002*/ 	.short	(.L_1 - .L_0)
	.align		4
.L_0:
        /*0004*/ 	.word	index@(_Z9transformPfiPiii)
        /*0008*/ 	.word	0x00000018


	//----- nvinfo : EIATTR_FRAME_SIZE
	.align		4
.L_1:
        /*000c*/ 	.byte	0x04, 0x11
        /*000e*/ 	.short	(.L_3 - .L_2)
	.align		4
.L_2:
        /*0010*/ 	.word	index@($__internal_0_$__cuda_sm3x_div_rn_noftz_f32_slowpath)
        /*0014*/ 	.word	0x00000000


	//----- nvinfo : EIATTR_FRAME_SIZE
	.align		4
.L_3:
        /*0018*/ 	.byte	0x04, 0x11
        /*001a*/ 	.short	(.L_5 - .L_4)
	.align		4
.L_4:
        /*001c*/ 	.word	index@(_Z9transformPfiPiii)
        /*0020*/ 	.word	0x00000000


	//----- nvinfo : EIATTR_REGCOUNT
	.align		4
.L_5:
        /*0024*/ 	.byte	0x04, 0x2f
        /*0026*/ 	.short	(.L_7 - .L_6)
	.align		4
.L_6:
        /*0028*/ 	.word	index@(_Z16transform_valuesPfPiS_ii)
        /*002c*/ 	.word	0x0000000c


	//----- nvinfo : EIATTR_FRAME_SIZE
	.align		4
.L_7:
        /*0030*/ 	.byte	0x04, 0x11
        /*0032*/ 	.short	(.L_9 - .L_8)
	.align		4
.L_8:
        /*0034*/ 	.word	index@(_Z16transform_valuesPfPiS_ii)
        /*0038*/ 	.word	0x00000000


	//----- nvinfo : EIATTR_REGCOUNT
	.align		4
.L_9:
        /*003c*/ 	.byte	0x04, 0x2f
        /*003e*/ 	.short	(.L_11 - .L_10)
	.align		4
.L_10:
        /*0040*/ 	.word	index@(_Z17transform_and_setPfPiiii)
        /*0044*/ 	.word	0x00000004


	//----- nvinfo : EIATTR_FRAME_SIZE
	.align		4
.L_11:
        /*0048*/ 	.byte	0x04, 0x11
        /*004a*/ 	.short	(.L_13 - .L_12)
	.align		4
.L_12:
        /*004c*/ 	.word	index@(_Z17transform_and_setPfPiiii)
        /*0050*/ 	.word	0x00000000


	//----- nvinfo : EIATTR_MIN_STACK_SIZE
	.align		4
.L_13:
        /*0054*/ 	.byte	0x04, 0x12
        /*0056*/ 	.short	(.L_15 - .L_14)
	.align		4
.L_14:
        /*0058*/ 	.word	index@(_Z17transform_and_setPfPiiii)
        /*005c*/ 	.word	0x00000000


	//----- nvinfo : EIATTR_MIN_STACK_SIZE
	.align		4
.L_15:
        /*0060*/ 	.byte	0x04, 0x12
        /*0062*/ 	.short	(.L_17 - .L_16)
	.align		4
.L_16:
        /*0064*/ 	.word	index@(_Z16transform_valuesPfPiS_ii)
        /*0068*/ 	.word	0x00000000


	//----- nvinfo : EIATTR_MIN_STACK_SIZE
	.align		4
.L_17:
        /*006c*/ 	.byte	0x04, 0x12
        /*006e*/ 	.short	(.L_19 - .L_18)
	.align		4
.L_18:
        /*0070*/ 	.word	index@(_Z9transformPfiPiii)
        /*0074*/ 	.word	0x00000000
.L_19:


//--------------------- .nv.compat                --------------------------
	.section	.nv.compat,"",@"SHT_CUDA_COMPAT_INFO"
	.align	4
        /*0000*/ 	.byte	0x02, 0x09, 0x00, 0x00, 0x02, 0x02, 0x01, 0x00, 0x02, 0x05, 0x05, 0x00, 0x03, 0x07, 0x01, 0x01
        /*0010*/ 	.byte	0x02, 0x03, 0x00, 0x00, 0x02, 0x06, 0x01, 0x00, 0x04, 0x0b, 0x08, 0x00, 0x01, 0x00, 0x00, 0x00
        /*0020*/ 	.byte	0x00, 0x00, 0x00, 0x00


//--------------------- .nv.info._Z17transform_and_setPfPiiii --------------------------
	.section	.nv.info._Z17transform_and_setPfPiiii,"",@"SHT_CUDA_INFO"
	.sectionflags	@""
	.align	4


	//----- nvinfo : EIATTR_CUDA_API_VERSION
	.align		4
        /*0000*/ 	.byte	0x04, 0x37
        /*0002*/ 	.short	(.L_21 - .L_20)
.L_20:
        /*0004*/ 	.word	0x00000082


	//----- nvinfo : EIATTR_KPARAM_INFO
	.align		4
.L_21:
        /*0008*/ 	.byte	0x04, 0x17
        /*000a*/ 	.short	(.L_23 - .L_22)
.L_22:
        /*000c*/ 	.word	0x00000000
        /*0010*/ 	.short	0x0004
        /*0012*/ 	.short	0x0018
        /*0014*/ 	.byte	0x00, 0xf0, 0x11, 0x00


	//----- nvinfo : EIATTR_KPARAM_INFO
	.align		4
.L_23:
        /*0018*/ 	.byte	0x04, 0x17
        /*001a*/ 	.short	(.L_25 - .L_24)
.L_24:
        /*001c*/ 	.word	0x00000000
        /*0020*/ 	.short	0x0003
        /*0022*/ 	.short	0x0014
        /*0024*/ 	.byte	0x00, 0xf0, 0x11, 0x00


	//----- nvinfo : EIATTR_KPARAM_INFO
	.align		4
.L_25:
        /*0028*/ 	.byte	0x04, 0x17
        /*002a*/ 	.short	(.L_27 - .L_26)
.L_26:
        /*002c*/ 	.word	0x00000000
        /*0030*/ 	.short	0x0002
        /*0032*/ 	.short	0x0010
        /*0034*/ 	.byte	0x00, 0xf0, 0x11, 0x00


	//----- nvinfo : EIATTR_KPARAM_INFO
	.align		4
.L_27:
        /*0038*/ 	.byte	0x04, 0x17
        /*003a*/ 	.short	(.L_29 - .L_28)
.L_28:
        /*003c*/ 	.word	0x00000000
        /*0040*/ 	.short	0x0001
        /*0042*/ 	.short	0x0008
        /*0044*/ 	.byte	0x00, 0xf5, 0x21, 0x00


	//----- nvinfo : EIATTR_KPARAM_INFO
	.align		4
.L_29:
        /*0048*/ 	.byte	0x04, 0x17
        /*004a*/ 	.short	(.L_31 - .L_30)
.L_30:
        /*004c*/ 	.word	0x00000000
        /*0050*/ 	.short	0x0000
        /*0052*/ 	.short	0x0000
        /*0054*/ 	.byte	0x00, 0xf5, 0x21, 0x00


	//----- nvinfo : EIATTR_SPARSE_MMA_MASK
	.align		4
.L_31:
        /*0058*/ 	.byte	0x03, 0x50
        /*005a*/ 	.short	0x0000


	//----- nvinfo : EIATTR_MAXREG_COUNT
	.align		4
        /*005c*/ 	.byte	0x03, 0x1b
        /*005e*/ 	.short	0x00ff


	//----- nvinfo : EIATTR_MERCURY_ISA_VERSION
	.align		4
        /*0060*/ 	.byte	0x03, 0x5f
        /*0062*/ 	.short	0x0101


	//----- nvinfo : EIATTR_VRC_CTA_INIT_COUNT
	.align		4
        /*0064*/ 	.byte	0x02, 0x4a
	.zero		1
	.zero		1


	//----- nvinfo : EIATTR_EXIT_INSTR_OFFSETS
	.align		4
        /*0068*/ 	.byte	0x04, 0x1c
        /*006a*/ 	.short	(.L_33 - .L_32)


	//   ....[0]....
.L_32:
        /*006c*/ 	.word	0x00000010


	//----- nvinfo : EIATTR_CBANK_PARAM_SIZE
	.align		4
.L_33:
        /*0070*/ 	.byte	0x03, 0x19
        /*0072*/ 	.short	0x001c


	//----- nvinfo : EIATTR_PARAM_CBANK
	.align		4
        /*0074*/ 	.byte	0x04, 0x0a
        /*0076*/ 	.short	(.L_35 - .L_34)
	.align		4
.L_34:
        /*0078*/ 	.word	index@(.nv.constant0._Z17transform_and_setPfPiiii)
        /*007c*/ 	.short	0x0380
        /*007e*/ 	.short	0x001c


	//----- nvinfo : EIATTR_SW_WAR
	.align		4
.L_35:
        /*0080*/ 	.byte	0x04, 0x36
        /*0082*/ 	.short	(.L_37 - .L_36)
.L_36:
        /*0084*/ 	.word	0x00000008
.L_37:


//--------------------- .nv.info._Z16transform_valuesPfPiS_ii --------------------------
	.section	.nv.info._Z16transform_valuesPfPiS_ii,"",@"SHT_CUDA_INFO"
	.sectionflags	@""
	.align	4


	//----- nvinfo : EIATTR_CUDA_API_VERSION
	.align		4
        /*0000*/ 	.byte	0x04, 0x37
        /*0002*/ 	.short	(.L_39 - .L_38)
.L_38:
        /*0004*/ 	.word	0x00000082


	//----- nvinfo : EIATTR_KPARAM_INFO
	.align		4
.L_39:
        /*0008*/ 	.byte	0x04, 0x17
        /*000a*/ 	.short	(.L_41 - .L_40)
.L_40:
        /*000c*/ 	.word	0x00000000
        /*0010*/ 	.short	0x0004
        /*0012*/ 	.short	0x001c
        /*0014*/ 	.byte	0x00, 0xf0, 0x11, 0x00


	//----- nvinfo : EIATTR_KPARAM_INFO
	.align		4
.L_41:
        /*0018*/ 	.byte	0x04, 0x17
        /*001a*/ 	.short	(.L_43 - .L_42)
.L_42:
        /*001c*/ 	.word	0x00000000
        /*0020*/ 	.short	0x0003
        /*0022*/ 	.short	0x0018
        /*0024*/ 	.byte	0x00, 0xf0, 0x11, 0x00


	//----- nvinfo : EIATTR_KPARAM_INFO
	.align		4
.L_43:
        /*0028*/ 	.byte	0x04, 0x17
        /*002a*/ 	.short	(.L_45 - .L_44)
.L_44:
        /*002c*/ 	.word	0x00000000
        /*0030*/ 	.short	0x0002
        /*0032*/ 	.short	0x0010
        /*0034*/ 	.byte	0x00, 0xf5, 0x21, 0x00


	//----- nvinfo : EIATTR_KPARAM_INFO
	.align		4
.L_45:
        /*0038*/ 	.byte	0x04, 0x17
        /*003a*/ 	.short	(.L_47 - .L_46)
.L_46:
        /*003c*/ 	.word	0x00000000
        /*0040*/ 	.short	0x0001
        /*0042*/ 	.short	0x0008
        /*0044*/ 	.byte	0x00, 0xf5, 0x21, 0x00


	//----- nvinfo : EIATTR_KPARAM_INFO
	.align		4
.L_47:
        /*0048*/ 	.byte	0x04, 0x17
        /*004a*/ 	.short	(.L_49 - .L_48)
.L_48:
        /*004c*/ 	.word	0x00000000
        /*0050*/ 	.short	0x0000
        /*0052*/ 	.short	0x0000
        /*0054*/ 	.byte	0x00, 0xf5, 0x21, 0x00


	//----- nvinfo : EIATTR_SPARSE_MMA_MASK
	.align		4
.L_49:
        /*0058*/ 	.byte	0x03, 0x50
        /*005a*/ 	.short	0x0000


	//----- nvinfo : EIATTR_MAXREG_COUNT
	.align		4
        /*005c*/ 	.byte	0x03, 0x1b
        /*005e*/ 	.short	0x00ff


	//----- nvinfo : EIATTR_MERCURY_ISA_VERSION
	.align		4
        /*0060*/ 	.byte	0x03, 0x5f
        /*0062*/ 	.short	0x0101


	//----- nvinfo : EIATTR_VRC_CTA_INIT_COUNT
	.align		4
        /*0064*/ 	.byte	0x02, 0x4a
	.zero		1
	.zero		1


	//----- nvinfo : EIATTR_EXIT_INSTR_OFFSETS
	.align		4
        /*0068*/ 	.byte	0x04, 0x1c
        /*006a*/ 	.short	(.L_51 - .L_50)


	//   ....[0]....
.L_50:
        /*006c*/ 	.word	0x000000c0


	//   ....[1]....
        /*0070*/ 	.word	0x00000190


	//----- nvinfo : EIATTR_CBANK_PARAM_SIZE
	.align		4
.L_51:
        /*0074*/ 	.byte	0x03, 0x19
        /*0076*/ 	.short	0x0020


	//----- nvinfo : EIATTR_PARAM_CBANK
	.align		4
        /*0078*/ 	.byte	0x04, 0x0a
        /*007a*/ 	.short	(.L_53 - .L_52)
	.align		4
.L_52:
        /*007c*/ 	.word	index@(.nv.constant0._Z16transform_valuesPfPiS_ii)
        /*0080*/ 	.short	0x0380
        /*0082*/ 	.short	0x0020


	//----- nvinfo : EIATTR_SW_WAR
	.align		4
.L_53:
        /*0084*/ 	.byte	0x04, 0x36
        /*0086*/ 	.short	(.L_55 - .L_54)
.L_54:
        /*0088*/ 	.word	0x00000008
.L_55:


//--------------------- .nv.info._Z9transformPfiPiii --------------------------
	.section	.nv.info._Z9transformPfiPiii,"",@"SHT_CUDA_INFO"
	.sectionflags	@""
	.align	4


	//----- nvinfo : EIATTR_CUDA_API_VERSION
	.align		4
        /*0000*/ 	.byte	0x04, 0x37
        /*0002*/ 	.short	(.L_57 - .L_56)
.L_56:
        /*0004*/ 	.word	0x00000082


	//----- nvinfo : EIATTR_KPARAM_INFO
	.align		4
.L_57:
        /*0008*/ 	.byte	0x04, 0x17
        /*000a*/ 	.short	(.L_59 - .L_58)
.L_58:
        /*000c*/ 	.word	0x00000000
        /*0010*/ 	.short	0x0004
        /*0012*/ 	.short	0x001c
        /*0014*/ 	.byte	0x00, 0xf0, 0x11, 0x00


	//----- nvinfo : EIATTR_KPARAM_INFO
	.align		4
.L_59:
        /*0018*/ 	.byte	0x04, 0x17
        /*001a*/ 	.short	(.L_61 - .L_60)
.L_60:
        /*001c*/ 	.word	0x00000000
        /*0020*/ 	.short	0x0003
        /*0022*/ 	.short	0x0018
        /*0024*/ 	.byte	0x00, 0xf0, 0x11, 0x00


	//----- nvinfo : EIATTR_KPARAM_INFO
	.align		4
.L_61:
        /*0028*/ 	.byte	0x04, 0x17
        /*002a*/ 	.short	(.L_63 - .L_62)
.L_62:
        /*002c*/ 	.word	0x00000000
        /*0030*/ 	.short	0x0002
        /*0032*/ 	.short	0x0010
        /*0034*/ 	.byte	0x00, 0xf5, 0x21, 0x00


	//----- nvinfo : EIATTR_KPARAM_INFO
	.align		4
.L_63:
        /*0038*/ 	.byte	0x04, 0x17
        /*003a*/ 	.short	(.L_65 - .L_64)
.L_64:
        /*003c*/ 	.word	0x00000000
        /*0040*/ 	.short	0x0001
        /*0042*/ 	.short	0x0008
        /*0044*/ 	.byte	0x00, 0xf0, 0x11, 0x00


	//----- nvinfo : EIATTR_KPARAM_INFO
	.align		4
.L_65:
        /*0048*/ 	.byte	0x04, 0x17
        /*004a*/ 	.short	(.L_67 - .L_66)
.L_66:
        /*004c*/ 	.word	0x00000000
        /*0050*/ 	.short	0x0000
        /*0052*/ 	.short	0x0000
        /*0054*/ 	.byte	0x00, 0xf5, 0x21, 0x00


	//----- nvinfo : EIATTR_SPARSE_MMA_MASK
	.align		4
.L_67:
        /*0058*/ 	.byte	0x03, 0x50
        /*005a*/ 	.short	0x0000


	//----- nvinfo : EIATTR_MAXREG_COUNT
	.align		4
        /*005c*/ 	.byte	0x03, 0x1b
        /*005e*/ 	.short	0x00ff


	//----- nvinfo : EIATTR_MERCURY_ISA_VERSION
	.align		4
        /*0060*/ 	.byte	0x03, 0x5f
        /*0062*/ 	.short	0x0101


	//----- nvinfo : EIATTR_VRC_CTA_INIT_COUNT
	.align		4
        /*0064*/ 	.byte	0x02, 0x4a
	.zero		1
	.zero		1


	//----- nvinfo : EIATTR_EXIT_INSTR_OFFSETS
	.align		4
        /*0068*/ 	.byte	0x04, 0x1c
        /*006a*/ 	.short	(.L_69 - .L_68)


	//   ....[0]....
.L_68:
        /*006c*/ 	.word	0x00000090


	//   ....[1]....
        /*0070*/ 	.word	0x000004d0


	//   ....[2]....
        /*0074*/ 	.word	0x00000a00


	//----- nvinfo : EIATTR_CRS_STACK_SIZE
	.align		4
.L_69:
        /*0078*/ 	.byte	0x04, 0x1e
        /*007a*/ 	.short	(.L_71 - .L_70)
.L_70:
        /*007c*/ 	.word	0x00000000


	//----- nvinfo : EIATTR_CBANK_PARAM_SIZE
	.align		4
.L_71:
        /*0080*/ 	.byte	0x03, 0x19
        /*0082*/ 	.short	0x0020


	//----- nvinfo : EIATTR_PARAM_CBANK
	.align		4
        /*0084*/ 	.byte	0x04, 0x0a
        /*0086*/ 	.short	(.L_73 - .L_72)
	.align		4
.L_72:
        /*0088*/ 	.word	index@(.nv.constant0._Z9transformPfiPiii)
        /*008c*/ 	.short	0x0380
        /*008e*/ 	.short	0x0020


	//----- nvinfo : EIATTR_SW_WAR
	.align		4
.L_73:
        /*0090*/ 	.byte	0x04, 0x36
        /*0092*/ 	.short	(.L_75 - .L_74)
.L_74:
        /*0094*/ 	.word	0x00000008
.L_75:


//--------------------- .nv.callgraph             --------------------------
	.section	.nv.callgraph,"",@"SHT_CUDA_CALLGRAPH"
	.align	4
	.sectionentsize	8
	.align		4
        /*0000*/ 	.word	0x00000000
	.align		4
        /*0004*/ 	.word	0xffffffff
	.align		4
        /*0008*/ 	.word	0x00000000
	.align		4
        /*000c*/ 	.word	0xfffffffe
	.align		4
        /*0010*/ 	.word	0x00000000
	.align		4
        /*0014*/ 	.word	0xfffffffd
	.align		4
        /*0018*/ 	.word	0x00000000
	.align		4
        /*001c*/ 	.word	0xfffffffc


//--------------------- .text._Z17transform_and_setPfPiiii --------------------------
	.section	.text._Z17transform_and_setPfPiiii,"ax",@progbits
	.align	128
        .global         _Z17transform_and_setPfPiiii
        .type           _Z17transform_and_setPfPiiii,@function
        .size           _Z17transform_and_setPfPiiii,(.L_x_29 - _Z17transform_and_setPfPiiii)
        .other          _Z17transform_and_setPfPiiii,@"STO_CUDA_ENTRY STV_DEFAULT"
_Z17transform_and_setPfPiiii:
.text._Z17transform_and_setPfPiiii:
[----:B------:R-:W-:Y:S01]  /*0000*/  LDC R1, c[0x0][0x37c] ;  /* 0x0000df00ff017b82 */ /* 0x000fe20000000800 */
[----:B------:R-:W-:Y:S05]  /*0010*/  EXIT ;  /* 0x000000000000794d */ /* 0x000fea0003800000 */
.L_x_0:
[----:B------:R-:W-:-:S00]  /*0020*/  BRA `(.L_x_0) ;  /* 0xfffffffc00fc7947 */ /* 0x000fc0000383ffff */
[----:B------:R-:W-:-:S00]  /*0030*/  NOP ;  /* 0x0000000000007918 */ /* 0x000fc00000000000 */
        /* <DEDUP_REMOVED lines=12> */
.L_x_29:


//--------------------- .text._Z16transform_valuesPfPiS_ii --------------------------
	.section	.text._Z16transform_valuesPfPiS_ii,"ax",@progbits
	.align	128
        .global         _Z16transform_valuesPfPiS_ii
        .type           _Z16transform_valuesPfPiS_ii,@function
        .size           _Z16transform_valuesPfPiS_ii,(.L_x_30 - _Z16transform_valuesPfPiS_ii)
        .other          _Z16transform_valuesPfPiS_ii,@"STO_CUDA_ENTRY STV_DEFAULT"
_Z16transform_valuesPfPiS_ii:
.text._Z16transform_valuesPfPiS_ii:
[----:B------:R-:W-:Y:S01]  /*0000*/  LDC R1, c[0x0][0x37c] ;  /* 0x0000df00ff017b82 */ /* 0x000fe20000000800 */
[----:B------:R-:W0:Y:S07]  /*0010*/  S2R R2, SR_TID.Y ;  /* 0x0000000000027919 */ /* 0x000e2e0000002200 */
[----:B------:R-:W1:Y:S01]  /*0020*/  LDC R0, c[0x0][0x360] ;  /* 0x0000d800ff007b82 */ /* 0x000e620000000800 */
[----:B------:R-:W2:Y:S01]  /*0030*/  LDCU.64 UR6, c[0x0][0x398] ;  /* 0x00007300ff0677ac */ /* 0x000ea20008000a00 */
[----:B------:R-:W1:Y:S06]  /*0040*/  S2R R3, SR_TID.X ;  /* 0x0000000000037919 */ /* 0x000e6c0000002100 */
[----:B------:R-:W0:Y:S08]  /*0050*/  S2UR UR5, SR_CTAID.Y ;  /* 0x00000000000579c3 */ /* 0x000e300000002600 */
[----:B------:R-:W0:Y:S08]  /*0060*/  LDC R5, c[0x0][0x364] ;  /* 0x0000d900ff057b82 */ /* 0x000e300000000800 */
[----:B------:R-:W1:Y:S01]  /*0070*/  S2UR UR4, SR_CTAID.X ;  /* 0x00000000000479c3 */ /* 0x000e620000002500 */
[----:B0-----:R-:W-:-:S05]  /*0080*/  IMAD R5, R5, UR5, R2 ;  /* 0x0000000505057c24 */ /* 0x001fca000f8e0202 */
[----:B--2---:R-:W-:Y:S01]  /*0090*/  ISETP.GE.AND P0, PT, R5, UR7, PT ;  /* 0x0000000705007c0c */ /* 0x004fe2000bf06270 */
[----:B-1----:R-:W-:-:S05]  /*00a0*/  IMAD R0, R0, UR4, R3 ;  /* 0x0000000400007c24 */ /* 0x002fca000f8e0203 */
[----:B------:R-:W-:-:S13]  /*00b0*/  ISETP.GE.OR P0, PT, R0, UR6, P0 ;  /* 0x0000000600007c0c */ /* 0x000fda0008706670 */
[----:B------:R-:W-:Y:S05]  /*00c0*/  @P0 EXIT ;  /* 0x000000000000094d */ /* 0x000fea0003800000 */
[----:B------:R-:W0:Y:S01]  /*00d0*/  LDC.64 R2, c[0x0][0x388] ;  /* 0x0000e200ff027b82 */ /* 0x000e220000000a00 */
[----:B------:R-:W1:Y:S01]  /*00e0*/  LDCU.64 UR4, c[0x0][0x358] ;  /* 0x00006b00ff0477ac */ /* 0x000e620008000a00 */
[----:B------:R-:W-:-:S06]  /*00f0*/  IMAD R9, R5, UR6, R0 ;  /* 0x0000000605097c24 */ /* 0x000fcc000f8e0200 */
[----:B------:R-:W2:Y:S08]  /*0100*/  LDC.64 R4, c[0x0][0x390] ;  /* 0x0000e400ff047b82 */ /* 0x000eb00000000a00 */
[----:B------:R-:W3:Y:S01]  /*0110*/  LDC.64 R6, c[0x0][0x380] ;  /* 0x0000e000ff067b82 */ /* 0x000ee20000000a00 */
[----:B0-----:R-:W-:-:S06]  /*0120*/  IMAD.WIDE R2, R9, 0x4, R2 ;  /* 0x0000000409027825 */ /* 0x001fcc00078e0202 */
[----:B-1----:R-:W2:Y:S01]  /*0130*/  LDG.E R3, desc[UR4][R2.64] ;  /* 0x0000000402037981 */ /* 0x002ea2000c1e1900 */
[----:B------:R-:W-:Y:S01]  /*0140*/  LEA R9, R9, R9, 0x1 ;  /* 0x0000000909097211 */ /* 0x000fe200078e08ff */
[----:B--2---:R-:W-:-:S06]  /*0150*/  IMAD.WIDE R4, R3, 0x4, R4 ;  /* 0x0000000403047825 */ /* 0x004fcc00078e0204 */
[----:B------:R-:W2:Y:S01]  /*0160*/  LDG.E R5, desc[UR4][R4.64] ;  /* 0x0000000404057981 */ /* 0x000ea2000c1e1900 */
[----:B---3--:R-:W-:-:S05]  /*0170*/  IMAD.WIDE R6, R9, 0x4, R6 ;  /* 0x0000000409067825 */ /* 0x008fca00078e0206 */
[----:B--2---:R-:W-:Y:S01]  /*0180*/  STG.E desc[UR4][R6.64+0x8], R5 ;  /* 0x0000080506007986 */ /* 0x004fe2000c101904 */
[----:B------:R-:W-:Y:S05]  /*0190*/  EXIT ;  /* 0x000000000000794d */ /* 0x000fea0003800000 */
.L_x_1:
        /* <DEDUP_REMOVED lines=14> */
.L_x_30:


//--------------------- .text._Z9transformPfiPiii --------------------------
	.section	.text._Z9transformPfiPiii,"ax",@progbits
	.align	128
        .global         _Z9transformPfiPiii
        .type           _Z9transformPfiPiii,@function
        .size           _Z9transformPfiPiii,(.L_x_28 - _Z9transformPfiPiii)
        .other          _Z9transformPfiPiii,@"STO_CUDA_ENTRY STV_DEFAULT"
_Z9transformPfiPiii:
.text._Z9transformPfiPiii:
[----:B------:R-:W-:Y:S01]  /*0000*/  LDC R1, c[0x0][0x37c] ;  /* 0x0000df00ff017b82 */ /* 0x000fe20000000800 */
[----:B------:R-:W0:Y:S07]  /*0010*/  S2R R4, SR_TID.X ;  /* 0x0000000000047919 */ /* 0x000e2e0000002100 */
[----:B------:R-:W0:Y:S01]  /*0020*/  S2UR UR4, SR_CTAID.X ;  /* 0x00000000000479c3 */ /* 0x000e220000002500 */
[----:B------:R-:W1:Y:S07]  /*0030*/  LDCU UR6, c[0x0][0x388] ;  /* 0x00007100ff0677ac */ /* 0x000e6e0008000800 */
[----:B------:R-:W0:Y:S01]  /*0040*/  LDC R5, c[0x0][0x360] ;  /* 0x0000d800ff057b82 */ /* 0x000e220000000800 */
[----:B------:R-:W2:Y:S01]  /*0050*/  LDCU UR5, c[0x0][0x370] ;  /* 0x00006e00ff0577ac */ /* 0x000ea20008000800 */
[----:B0-----:R-:W-:-:S02]  /*0060*/  IMAD R4, R5, UR4, R4 ;  /* 0x0000000405047c24 */ /* 0x001fc4000f8e0204 */
[----:B--2---:R-:W-:-:S03]  /*0070*/  IMAD R5, R5, UR5, RZ ;  /* 0x0000000505057c24 */ /* 0x004fc6000f8e02ff */
[----:B-1----:R-:W-:-:S13]  /*0080*/  ISETP.GE.AND P0, PT, R4, UR6, PT ;  /* 0x0000000604007c0c */ /* 0x002fda000bf06270 */
[----:B------:R-:W-:Y:S05]  /*0090*/  @P0 EXIT ;  /* 0x000000000000094d */ /* 0x000fea0003800000 */
[----:B------:R-:W0:Y:S01]  /*00a0*/  I2F.U32.RP R6, R5 ;  /* 0x0000000500067306 */ /* 0x000e220000209000 */
[C---:B------:R-:W-:Y:S01]  /*00b0*/  IMAD.IADD R0, R5.reuse, 0x1, R4 ;  /* 0x0000000105007824 */ /* 0x040fe200078e0204 */
[----:B------:R-:W-:Y:S01]  /*00c0*/  ISETP.NE.U32.AND P2, PT, R5, RZ, PT ;  /* 0x000000ff0500720c */ /* 0x000fe20003f45070 */
[----:B------:R-:W-:Y:S01]  /*00d0*/  IMAD.MOV R9, RZ, RZ, -R5 ;  /* 0x000000ffff097224 */ /* 0x000fe200078e0a05 */
[----:B------:R-:W1:Y:S01]  /*00e0*/  LDCU UR4, c[0x0][0x39c] ;  /* 0x00007380ff0477ac */ /* 0x000e620008000800 */
[----:B------:R-:W-:Y:S01]  /*00f0*/  BSSY.RECONVERGENT B0, `(.L_x_2) ;  /* 0x0000038000007945 */ /* 0x000fe20003800200 */
[C---:B------:R-:W-:Y:S02]  /*0100*/  ISETP.GE.AND P0, PT, R0.reuse, UR6, PT ;  /* 0x0000000600007c0c */ /* 0x040fe4000bf06270 */
[----:B------:R-:W-:Y:S01]  /*0110*/  VIMNMX R7, PT, PT, R0, UR6, !PT ;  /* 0x0000000600077c48 */ /* 0x000fe2000ffe0100 */
[----:B------:R-:W2:Y:S01]  /*0120*/  LDCU.64 UR6, c[0x0][0x358] ;  /* 0x00006b00ff0677ac */ /* 0x000ea20008000a00 */
[----:B------:R-:W-:Y:S01]  /*0130*/  SEL R16, RZ, 0x1, P0 ;  /* 0x00000001ff107807 */ /* 0x000fe20000000000 */
[----:B------:R-:W3:Y:S03]  /*0140*/  LDCU UR5, c[0x0][0x398] ;  /* 0x00007300ff0577ac */ /* 0x000ee60008000800 */
[----:B------:R-:W-:Y:S01]  /*0150*/  IADD3 R0, PT, PT, R7, -R0, -R16 ;  /* 0x8000000007007210 */ /* 0x000fe20007ffe810 */
[----:B0-----:R-:W0:Y:S01]  /*0160*/  MUFU.RCP R6, R6 ;  /* 0x0000000600067308 */ /* 0x001e220000001000 */
[----:B-1----:R-:W-:Y:S01]  /*0170*/  UIADD3 UR4, UPT, UPT, UR4, -0x1, URZ ;  /* 0xffffffff04047890 */ /* 0x002fe2000fffe0ff */
[----:B0-----:R-:W-:-:S06]  /*0180*/  VIADD R2, R6, 0xffffffe ;  /* 0x0ffffffe06027836 */ /* 0x001fcc0000000000 */
[----:B------:R0:W1:Y:S02]  /*0190*/  F2I.FTZ.U32.TRUNC.NTZ R3, R2 ;  /* 0x0000000200037305 */ /* 0x000064000021f000 */
[----:B0-----:R-:W-:Y:S02]  /*01a0*/  HFMA2 R2, -RZ, RZ, 0, 0 ;  /* 0x00000000ff027431 */ /* 0x001fe400000001ff */
[----:B-1----:R-:W-:-:S04]  /*01b0*/  IMAD R9, R9, R3, RZ ;  /* 0x0000000309097224 */ /* 0x002fc800078e02ff */
[----:B------:R-:W-:-:S06]  /*01c0*/  IMAD.HI.U32 R3, R3, R9, R2 ;  /* 0x0000000903037227 */ /* 0x000fcc00078e0002 */
[----:B------:R-:W-:-:S04]  /*01d0*/  IMAD.HI.U32 R3, R3, R0, RZ ;  /* 0x0000000003037227 */ /* 0x000fc800078e00ff */
[----:B------:R-:W-:-:S04]  /*01e0*/  IMAD.MOV R2, RZ, RZ, -R3 ;  /* 0x000000ffff027224 */ /* 0x000fc800078e0a03 */
[----:B------:R-:W-:-:S05]  /*01f0*/  IMAD R0, R5, R2, R0 ;  /* 0x0000000205007224 */ /* 0x000fca00078e0200 */
[----:B------:R-:W-:-:S13]  /*0200*/  ISETP.GE.U32.AND P0, PT, R0, R5, PT ;  /* 0x000000050000720c */ /* 0x000fda0003f06070 */
[----:B------:R-:W-:Y:S01]  /*0210*/  @P0 IMAD.IADD R0, R0, 0x1, -R5 ;  /* 0x0000000100000824 */ /* 0x000fe200078e0a05 */
[----:B------:R-:W-:-:S04]  /*0220*/  @P0 IADD3 R3, PT, PT, R3, 0x1, RZ ;  /* 0x0000000103030810 */ /* 0x000fc80007ffe0ff */
[----:B------:R-:W-:-:S13]  /*0230*/  ISETP.GE.U32.AND P1, PT, R0, R5, PT ;  /* 0x000000050000720c */ /* 0x000fda0003f26070 */
[----:B------:R-:W-:Y:S01]  /*0240*/  @P1 VIADD R3, R3, 0x1 ;  /* 0x0000000103031836 */ /* 0x000fe20000000000 */
[----:B------:R-:W-:-:S05]  /*0250*/  @!P2 LOP3.LUT R3, RZ, R5, RZ, 0x33, !PT ;  /* 0x00000005ff03a212 */ /* 0x000fca00078e33ff */
[----:B------:R-:W-:Y:S01]  /*0260*/  IMAD.IADD R16, R16, 0x1, R3 ;  /* 0x0000000110107824 */ /* 0x000fe200078e0203 */
[----:B------:R-:W-:-:S04]  /*0270*/  I2FP.F32.S32 R3, UR4 ;  /* 0x0000000400037c45 */ /* 0x000fc80008201400 */
[----:B------:R-:W-:-:S04]  /*0280*/  LOP3.LUT R0, R16, 0x3, RZ, 0xc0, !PT ;  /* 0x0000000310007812 */ /* 0x000fc800078ec0ff */
[----:B------:R-:W-:-:S13]  /*0290*/  ISETP.NE.AND P0, PT, R0, 0x3, PT ;  /* 0x000000030000780c */ /* 0x000fda0003f05270 */
[----:B--23--:R-:W-:Y:S05]  /*02a0*/  @!P0 BRA `(.L_x_3) ;  /* 0x0000000000708947 */ /* 0x00cfea0003800000 */
[----:B------:R-:W0:Y:S01]  /*02b0*/  LDC.64 R14, c[0x0][0x380] ;  /* 0x0000e000ff0e7b82 */ /* 0x000e220000000a00 */
[----:B------:R-:W-:-:S04]  /*02c0*/  IADD3 R0, PT, PT, R16, 0x1, RZ ;  /* 0x0000000110007810 */ /* 0x000fc80007ffe0ff */
[----:B------:R-:W-:-:S03]  /*02d0*/  LOP3.LUT R0, R0, 0x3, RZ, 0xc0, !PT ;  /* 0x0000000300007812 */ /* 0x000fc600078ec0ff */
[----:B------:R-:W1:Y:S02]  /*02e0*/  LDC.64 R12, c[0x0][0x390] ;  /* 0x0000e400ff0c7b82 */ /* 0x000e640000000a00 */
[----:B------:R-:W-:-:S07]  /*02f0*/  IMAD.MOV R17, RZ, RZ, -R0 ;  /* 0x000000ffff117224 */ /* 0x000fce00078e0a00 */
.L_x_6:
[----:B-12---:R-:W-:-:S06]  /*0300*/  IMAD.WIDE R6, R4, 0x4, R12 ;  /* 0x0000000404067825 */ /* 0x006fcc00078e020c */
[----:B------:R-:W2:Y:S01]  /*0310*/  LDG.E R6, desc[UR6][R6.64] ;  /* 0x0000000606067981 */ /* 0x000ea2000c1e1900 */
[----:B------:R-:W1:Y:S01]  /*0320*/  MUFU.RCP R2, R3 ;  /* 0x0000000300027308 */ /* 0x000e620000001000 */
[----:B------:R-:W-:Y:S01]  /*0330*/  IADD3 R17, PT, PT, R17, 0x1, RZ ;  /* 0x0000000111117810 */ /* 0x000fe20007ffe0ff */
[----:B------:R-:W-:Y:S03]  /*0340*/  BSSY.RECONVERGENT B1, `(.L_x_4) ;  /* 0x000000f000017945 */ /* 0x000fe60003800200 */
[----:B------:R-:W-:Y:S01]  /*0350*/  ISETP.NE.AND P2, PT, R17, RZ, PT ;  /* 0x000000ff1100720c */ /* 0x000fe20003f45270 */
[----:B-1----:R-:W-:-:S04]  /*0360*/  FFMA R9, -R3, R2, 1 ;  /* 0x3f80000003097423 */ /* 0x002fc80000000102 */
[----:B------:R-:W-:Y:S01]  /*0370*/  FFMA R9, R2, R9, R2 ;  /* 0x0000000902097223 */ /* 0x000fe20000000002 */
[----:B--2---:R-:W-:-:S05]  /*0380*/  VIADD R0, R6, -UR5 ;  /* 0x8000000506007c36 */ /* 0x004fca0008000000 */
[----:B------:R-:W-:-:S04]  /*0390*/  I2FP.F32.S32 R0, R0 ;  /* 0x0000000000007245 */ /* 0x000fc80000201400 */
[----:B------:R-:W1:Y:S01]  /*03a0*/  FCHK P0, R0, R3 ;  /* 0x0000000300007302 */ /* 0x000e620000000000 */
[----:B------:R-:W-:-:S04]  /*03b0*/  FFMA R2, R0, R9, RZ ;  /* 0x0000000900027223 */ /* 0x000fc800000000ff */
[----:B------:R-:W-:-:S04]  /*03c0*/  FFMA R8, -R3, R2, R0 ;  /* 0x0000000203087223 */ /* 0x000fc80000000100 */
[----:B------:R-:W-:Y:S01]  /*03d0*/  FFMA R7, R9, R8, R2 ;  /* 0x0000000809077223 */ /* 0x000fe20000000002 */
[----:B0-----:R-:W-:Y:S01]  /*03e0*/  IMAD.WIDE R8, R4, 0x4, R14 ;  /* 0x0000000404087825 */ /* 0x001fe200078e020e */
[----:B-1----:R-:W-:Y:S06]  /*03f0*/  @!P0 BRA `(.L_x_5) ;  /* 0x00000000000c8947 */ /* 0x002fec0003800000 */
[----:B------:R-:W-:-:S07]  /*0400*/  MOV R6, 0x420 ;  /* 0x0000042000067802 */ /* 0x000fce0000000f00 */
[----:B------:R-:W-:Y:S05]  /*0410*/  CALL.REL.NOINC `($__internal_0_$__cuda_sm3x_div_rn_noftz_f32_slowpath) ;  /* 0x00000004007c7944 */ /* 0x000fea0003c00000 */
[----:B------:R-:W-:-:S07]  /*0420*/  IMAD.MOV.U32 R7, RZ, RZ, R0 ;  /* 0x000000ffff077224 */ /* 0x000fce00078e0000 */
.L_x_5:
[----:B------:R-:W-:Y:S05]  /*0430*/  BSYNC.RECONVERGENT B1 ;  /* 0x0000000000017941 */ /* 0x000fea0003800200 */
.L_x_4:
[----:B------:R2:W-:Y:S01]  /*0440*/  STG.E desc[UR6][R8.64], R7 ;  /* 0x0000000708007986 */ /* 0x0005e2000c101906 */
[----:B------:R-:W-:Y:S01]  /*0450*/  IMAD.IADD R4, R5, 0x1, R4 ;  /* 0x0000000105047824 */ /* 0x000fe200078e0204 */
[----:B------:R-:W-:Y:S06]  /*0460*/  @P2 BRA `(.L_x_6) ;  /* 0xfffffffc00a42947 */ /* 0x000fec000383ffff */
.L_x_3:
[----:B------:R-:W-:Y:S05]  /*0470*/  BSYNC.RECONVERGENT B0 ;  /* 0x0000000000007941 */ /* 0x000fea0003800200 */
.L_x_2:
[----:B------:R-:W0:Y:S01]  /*0480*/  LDC.64 R12, c[0x0][0x380] ;  /* 0x0000e000ff0c7b82 */ /* 0x000e220000000a00 */
[----:B------:R-:W-:Y:S01]  /*0490*/  ISETP.GE.U32.AND P0, PT, R16, 0x3, PT ;  /* 0x000000031000780c */ /* 0x000fe20003f06070 */
[----:B------:R-:W1:Y:S01]  /*04a0*/  LDCU UR4, c[0x0][0x398] ;  /* 0x00007300ff0477ac */ /* 0x000e620008000800 */
[----:B------:R-:W3:Y:S05]  /*04b0*/  LDCU UR8, c[0x0][0x388] ;  /* 0x00007100ff0877ac */ /* 0x000eea0008000800 */
[----:B--2---:R-:W2:Y:S06]  /*04c0*/  LDC.64 R8, c[0x0][0x390] ;  /* 0x0000e400ff087b82 */ /* 0x004eac0000000a00 */
[----:B-1-3--:R-:W-:Y:S05]  /*04d0*/  @!P0 EXIT ;  /* 0x000000000000894d */ /* 0x00afea0003800000 */
.L_x_15:
[----:B--2---:R-:W-:-:S05]  /*04e0*/  IMAD.WIDE R14, R4, 0x4, R8 ;  /* 0x00000004040e7825 */ /* 0x004fca00078e0208 */
[----:B------:R-:W2:Y:S01]  /*04f0*/  LDG.E R0, desc[UR6][R14.64] ;  /* 0x000000060e007981 */ /* 0x000ea2000c1e1900 */
[----:B------:R-:W1:Y:S01]  /*0500*/  MUFU.RCP R2, R3 ;  /* 0x0000000300027308 */ /* 0x000e620000001000 */
[----:B------:R-:W-:Y:S01]  /*0510*/  BSSY.RECONVERGENT B0, `(.L_x_7) ;  /* 0x000000e000007945 */ /* 0x000fe20003800200 */
[----:B-1----:R-:W-:Y:S01]  /*0520*/  FFMA R7, -R3, R2, 1 ;  /* 0x3f80000003077423 */ /* 0x002fe20000000102 */
[----:B--2---:R-:W-:-:S04]  /*0530*/  IADD3 R0, PT, PT, R0, -UR4, RZ ;  /* 0x8000000400007c10 */ /* 0x004fc8000fffe0ff */
[----:B------:R-:W-:Y:S01]  /*0540*/  I2FP.F32.S32 R6, R0 ;  /* 0x0000000000067245 */ /* 0x000fe20000201400 */
[----:B------:R-:W-:-:S03]  /*0550*/  FFMA R0, R2, R7, R2 ;  /* 0x0000000702007223 */ /* 0x000fc60000000002 */
[----:B------:R-:W1:Y:S01]  /*0560*/  FCHK P0, R6, R3 ;  /* 0x0000000306007302 */ /* 0x000e620000000000 */
[----:B------:R-:W-:-:S04]  /*0570*/  FFMA R2, R0, R6, RZ ;  /* 0x0000000600027223 */ /* 0x000fc800000000ff */
[----:B------:R-:W-:-:S04]  /*0580*/  FFMA R7, -R3, R2, R6 ;  /* 0x0000000203077223 */ /* 0x000fc80000000106 */
[----:B------:R-:W-:Y:S01]  /*0590*/  FFMA R7, R0, R7, R2 ;  /* 0x0000000700077223 */ /* 0x000fe20000000002 */
[----:B-1----:R-:W-:Y:S06]  /*05a0*/  @!P0 BRA `(.L_x_8) ;  /* 0x0000000000108947 */ /* 0x002fec0003800000 */
[----:B------:R-:W-:Y:S01]  /*05b0*/  IMAD.MOV.U32 R0, RZ, RZ, R6 ;  /* 0x000000ffff007224 */ /* 0x000fe200078e0006 */
[----:B------:R-:W-:-:S07]  /*05c0*/  MOV R6, 0x5e0 ;  /* 0x000005e000067802 */ /* 0x000fce0000000f00 */
[----:B0-----:R-:W-:Y:S05]  /*05d0*/  CALL.REL.NOINC `($__internal_0_$__cuda_sm3x_div_rn_noftz_f32_slowpath) ;  /* 0x00000004000c7944 */ /* 0x001fea0003c00000 */
[----:B------:R-:W-:-:S07]  /*05e0*/  IMAD.MOV.U32 R7, RZ, RZ, R0 ;  /* 0x000000ffff077224 */ /* 0x000fce00078e0000 */
.L_x_8:
[----:B------:R-:W-:Y:S05]  /*05f0*/  BSYNC.RECONVERGENT B0 ;  /* 0x0000000000007941 */ /* 0x000fea0003800200 */
.L_x_7:
[----:B0-----:R-:W-:-:S04]  /*0600*/  IMAD.WIDE R16, R4, 0x4, R12 ;  /* 0x0000000404107825 */ /* 0x001fc800078e020c */
[----:B------:R-:W-:Y:S01]  /*0610*/  IMAD.WIDE R14, R5, 0x4, R14 ;  /* 0x00000004050e7825 */ /* 0x000fe200078e020e */
[----:B------:R0:W-:Y:S04]  /*0620*/  STG.E desc[UR6][R16.64], R7 ;  /* 0x0000000710007986 */ /* 0x0001e8000c101906 */
        /* <DEDUP_REMOVED lines=11> */
[----:B01----:R-:W-:Y:S06]  /*06e0*/  @!P0 BRA `(.L_x_10) ;  /* 0x0000000000108947 */ /* 0x003fec0003800000 */
[----:B------:R-:W-:Y:S01]  /*06f0*/  IMAD.MOV.U32 R0, RZ, RZ, R6 ;  /* 0x000000ffff007224 */ /* 0x000fe200078e0006 */
[----:B------:R-:W-:-:S07]  /*0700*/  MOV R6, 0x720 ;  /* 0x0000072000067802 */ /* 0x000fce0000000f00 */
[----:B------:R-:W-:Y:S05]  /*0710*/  CALL.REL.NOINC `($__internal_0_$__cuda_sm3x_div_rn_noftz_f32_slowpath) ;  /* 0x0000000000bc7944 */ /* 0x000fea0003c00000 */
[----:B------:R-:W-:-:S07]  /*0720*/  IMAD.MOV.U32 R11, RZ, RZ, R0 ;  /* 0x000000ffff0b7224 */ /* 0x000fce00078e0000 */
.L_x_10:
[----:B------:R-:W-:Y:S05]  /*0730*/  BSYNC.RECONVERGENT B0 ;  /* 0x0000000000007941 */ /* 0x000fea0003800200 */
.L_x_9:
[----:B------:R-:W-:-:S04]  /*0740*/  IMAD.WIDE R16, R5, 0x4, R16 ;  /* 0x0000000405107825 */ /* 0x000fc800078e0210 */
        /* <DEDUP_REMOVED lines=18> */
.L_x_12:
[----:B------:R-:W-:Y:S05]  /*0870*/  BSYNC.RECONVERGENT B0 ;  /* 0x0000000000007941 */ /* 0x000fea0003800200 */
.L_x_11:
[----:B------:R-:W-:-:S04]  /*0880*/  IMAD.WIDE R16, R5, 0x4, R16 ;  /* 0x0000000405107825 */ /* 0x000fc800078e0210 */
[----:B------:R-:W-:Y:S01]  /*0890*/  IMAD.WIDE R14, R5, 0x4, R14 ;  /* 0x00000004050e7825 */ /* 0x000fe200078e020e */
[----:B------:R0:W-:Y:S05]  /*08a0*/  STG.E desc[UR6][R16.64], R7 ;  /* 0x0000000710007986 */ /* 0x0001ea000c101906 */
        /* <DEDUP_REMOVED lines=15> */
.L_x_14:
[----:B------:R-:W-:Y:S05]  /*09a0*/  BSYNC.RECONVERGENT B0 ;  /* 0x0000000000007941 */ /* 0x000fea0003800200 */
.L_x_13:
[----:B------:R-:W-:-:S04]  /*09b0*/  IMAD.WIDE R16, R5, 0x4, R16 ;  /* 0x0000000405107825 */ /* 0x000fc800078e0210 */
[----:B------:R-:W-:Y:S01]  /*09c0*/  IMAD R4, R5, 0x4, R4 ;  /* 0x0000000405047824 */ /* 0x000fe200078e0204 */
[----:B------:R1:W-:Y:S04]  /*09d0*/  STG.E desc[UR6][R16.64], R0 ;  /* 0x0000000010007986 */ /* 0x0003e8000c101906 */
[----:B------:R-:W-:-:S13]  /*09e0*/  ISETP.GE.AND P0, PT, R4, UR8, PT ;  /* 0x0000000804007c0c */ /* 0x000fda000bf06270 */
[----:B-1----:R-:W-:Y:S05]  /*09f0*/  @!P0 BRA `(.L_x_15) ;  /* 0xfffffff800b88947 */ /* 0x002fea000383ffff */
[----:B------:R-:W-:Y:S05]  /*0a00*/  EXIT ;  /* 0x000000000000794d */ /* 0x000fea0003800000 */
        .weak           $__internal_0_$__cuda_sm3x_div_rn_noftz_f32_slowpath
        .type           $__internal_0_$__cuda_sm3x_div_rn_noftz_f32_slowpath,@function
        .size           $__internal_0_$__cuda_sm3x_div_rn_noftz_f32_slowpath,(.L_x_28 - $__internal_0_$__cuda_sm3x_div_rn_noftz_f32_slowpath)
$__internal_0_$__cuda_sm3x_div_rn_noftz_f32_slowpath:
[--C-:B------:R-:W-:Y:S01]  /*0a10*/  SHF.R.U32.HI R2, RZ, 0x17, R3.reuse ;  /* 0x00000017ff027819 */ /* 0x100fe20000011603 */
[----:B------:R-:W-:Y:S01]  /*0a20*/  BSSY.RECONVERGENT B2, `(.L_x_16) ;  /* 0x0000063000027945 */ /* 0x000fe20003800200 */
[----:B------:R-:W-:Y:S01]  /*0a30*/  SHF.R.U32.HI R10, RZ, 0x17, R0 ;  /* 0x00000017ff0a7819 */ /* 0x000fe20000011600 */
[----:B------:R-:W-:Y:S01]  /*0a40*/  IMAD.MOV.U32 R19, RZ, RZ, R3 ;  /* 0x000000ffff137224 */ /* 0x000fe200078e0003 */
[----:B------:R-:W-:Y:S02]  /*0a50*/  LOP3.LUT R2, R2, 0xff, RZ, 0xc0, !PT ;  /* 0x000000ff02027812 */ /* 0x000fe400078ec0ff */
[----:B------:R-:W-:Y:S02]  /*0a60*/  LOP3.LUT R10, R10, 0xff, RZ, 0xc0, !PT ;  /* 0x000000ff0a0a7812 */ /* 0x000fe400078ec0ff */
[----:B------:R-:W-:-:S03]  /*0a70*/  IADD3 R11, PT, PT, R2, -0x1, RZ ;  /* 0xffffffff020b7810 */ /* 0x000fc60007ffe0ff */
[----:B------:R-:W-:Y:S01]  /*0a80*/  VIADD R18, R10, 0xffffffff ;  /* 0xffffffff0a127836 */ /* 0x000fe20000000000 */
[----:B------:R-:W-:-:S04]  /*0a90*/  ISETP.GT.U32.AND P0, PT, R11, 0xfd, PT ;  /* 0x000000fd0b00780c */ /* 0x000fc80003f04070 */
[----:B------:R-:W-:-:S13]  /*0aa0*/  ISETP.GT.U32.OR P0, PT, R18, 0xfd, P0 ;  /* 0x000000fd1200780c */ /* 0x000fda0000704470 */
[----:B------:R-:W-:Y:S01]  /*0ab0*/  @!P0 MOV R7, RZ ;  /* 0x000000ff00078202 */ /* 0x000fe20000000f00 */
[----:B------:R-:W-:Y:S06]  /*0ac0*/  @!P0 BRA `(.L_x_17) ;  /* 0x00000000005c8947 */ /* 0x000fec0003800000 */
[----:B------:R-:W-:Y:S02]  /*0ad0*/  FSETP.GTU.FTZ.AND P0, PT, |R0|, +INF , PT ;  /* 0x7f8000000000780b */ /* 0x000fe40003f1c200 */
[----:B------:R-:W-:-:S04]  /*0ae0*/  FSETP.GTU.FTZ.AND P1, PT, |R3|, +INF , PT ;  /* 0x7f8000000300780b */ /* 0x000fc80003f3c200 */
[----:B------:R-:W-:-:S13]  /*0af0*/  PLOP3.LUT P0, PT, P0, P1, PT, 0xf8, 0x8f ;  /* 0x00000000008f781c */ /* 0x000fda0000703f70 */
[----:B------:R-:W-:Y:S05]  /*0b00*/  @P0 BRA `(.L_x_18) ;  /* 0x00000004004c0947 */ /* 0x000fea0003800000 */
[----:B------:R-:W-:-:S13]  /*0b10*/  LOP3.LUT P0, RZ, R19, 0x7fffffff, R0, 0xc8, !PT ;  /* 0x7fffffff13ff7812 */ /* 0x000fda000780c800 */
[----:B------:R-:W-:Y:S05]  /*0b20*/  @!P0 BRA `(.L_x_19) ;  /* 0x00000004003c8947 */ /* 0x000fea0003800000 */
[C---:B------:R-:W-:Y:S02]  /*0b30*/  FSETP.NEU.FTZ.AND P3, PT, |R0|.reuse, +INF , PT ;  /* 0x7f8000000000780b */ /* 0x040fe40003f7d200 */
[----:B------:R-:W-:Y:S02]  /*0b40*/  FSETP.NEU.FTZ.AND P1, PT, |R3|, +INF , PT ;  /* 0x7f8000000300780b */ /* 0x000fe40003f3d200 */
[----:B------:R-:W-:-:S11]  /*0b50*/  FSETP.NEU.FTZ.AND P0, PT, |R0|, +INF , PT ;  /* 0x7f8000000000780b */ /* 0x000fd60003f1d200 */
[----:B------:R-:W-:Y:S05]  /*0b60*/  @!P1 BRA !P3, `(.L_x_19) ;  /* 0x00000004002c9947 */ /* 0x000fea0005800000 */
[----:B------:R-:W-:-:S04]  /*0b70*/  LOP3.LUT P3, RZ, R0, 0x7fffffff, RZ, 0xc0, !PT ;  /* 0x7fffffff00ff7812 */ /* 0x000fc8000786c0ff */
[----:B------:R-:W-:-:S13]  /*0b80*/  PLOP3.LUT P1, PT, P1, P3, PT, 0x2f, 0xf2 ;  /* 0x0000000000f2781c */ /* 0x000fda0000f26577 */
[----:B------:R-:W-:Y:S05]  /*0b90*/  @P1 BRA `(.L_x_20) ;  /* 0x0000000400181947 */ /* 0x000fea0003800000 */
[----:B------:R-:W-:-:S04]  /*0ba0*/  LOP3.LUT P1, RZ, R19, 0x7fffffff, RZ, 0xc0, !PT ;  /* 0x7fffffff13ff7812 */ /* 0x000fc8000782c0ff */
[----:B------:R-:W-:-:S13]  /*0bb0*/  PLOP3.LUT P0, PT, P0, P1, PT, 0x2f, 0xf2 ;  /* 0x0000000000f2781c */ /* 0x000fda0000702577 */
[----:B------:R-:W-:Y:S05]  /*0bc0*/  @P0 BRA `(.L_x_21) ;  /* 0x0000000400000947 */ /* 0x000fea0003800000 */
[----:B------:R-:W-:Y:S02]  /*0bd0*/  ISETP.GE.AND P0, PT, R18, RZ, PT ;  /* 0x000000ff1200720c */ /* 0x000fe40003f06270 */
[----:B------:R-:W-:-:S11]  /*0be0*/  ISETP.GE.AND P1, PT, R11, RZ, PT ;  /* 0x000000ff0b00720c */ /* 0x000fd60003f26270 */
[----:B------:R-:W-:Y:S02]  /*0bf0*/  @P0 IMAD.MOV.U32 R7, RZ, RZ, RZ ;  /* 0x000000ffff070224 */ /* 0x000fe400078e00ff */
[----:B------:R-:W-:Y:S01]  /*0c00*/  @!P0 FFMA R0, R0, 1.84467440737095516160e+19, RZ ;  /* 0x5f80000000008823 */ /* 0x000fe200000000ff */
[----:B------:R-:W-:Y:S02]  /*0c10*/  @!P0 IMAD.MOV.U32 R7, RZ, RZ, -0x40 ;  /* 0xffffffc0ff078424 */ /* 0x000fe400078e00ff */
[----:B------:R-:W-:-:S03]  /*0c20*/  @!P1 FFMA R19, R3, 1.84467440737095516160e+19, RZ ;  /* 0x5f80000003139823 */ /* 0x000fc600000000ff */
[----:B------:R-:W-:-:S07]  /*0c30*/  @!P1 IADD3 R7, PT, PT, R7, 0x40, RZ ;  /* 0x0000004007079810 */ /* 0x000fce0007ffe0ff */
.L_x_17:
[----:B------:R-:W-:Y:S01]  /*0c40*/  LEA R20, R2, 0xc0800000, 0x17 ;  /* 0xc080000002147811 */ /* 0x000fe200078eb8ff */
[----:B------:R-:W-:Y:S04]  /*0c50*/  BSSY.RECONVERGENT B3, `(.L_x_22) ;  /* 0x0000036000037945 */ /* 0x000fe80003800200 */
[----:B------:R-:W-:Y:S02]  /*0c60*/  IMAD.IADD R20, R19, 0x1, -R20 ;  /* 0x0000000113147824 */ /* 0x000fe400078e0a14 */
[----:B------:R-:W-:Y:S02]  /*0c70*/  VIADD R19, R10, 0xffffff81 ;  /* 0xffffff810a137836 */ /* 0x000fe40000000000 */
[----:B------:R-:W0:Y:S01]  /*0c80*/  MUFU.RCP R18, R20 ;  /* 0x0000001400127308 */ /* 0x000e220000001000 */
[----:B------:R-:W-:Y:S01]  /*0c90*/  FADD.FTZ R11, -R20, -RZ ;  /* 0x800000ff140b7221 */ /* 0x000fe20000010100 */
[----:B------:R-:W-:-:S03]  /*0ca0*/  IMAD R0, R19, -0x800000, R0 ;  /* 0xff80000013007824 */ /* 0x000fc600078e0200 */
[----:B0-----:R-:W-:-:S04]  /*0cb0*/  FFMA R21, R18, R11, 1 ;  /* 0x3f80000012157423 */ /* 0x001fc8000000000b */
[----:B------:R-:W-:-:S04]  /*0cc0*/  FFMA R21, R18, R21, R18 ;  /* 0x0000001512157223 */ /* 0x000fc80000000012 */
[----:B------:R-:W-:-:S04]  /*0cd0*/  FFMA R10, R0, R21, RZ ;  /* 0x00000015000a7223 */ /* 0x000fc800000000ff */
[----:B------:R-:W-:-:S04]  /*0ce0*/  FFMA R18, R11, R10, R0 ;  /* 0x0000000a0b127223 */ /* 0x000fc80000000000 */
[----:B------:R-:W-:Y:S01]  /*0cf0*/  FFMA R18, R21, R18, R10 ;  /* 0x0000001215127223 */ /* 0x000fe2000000000a */
[----:B------:R-:W-:-:S03]  /*0d00*/  IADD3 R10, PT, PT, R19, 0x7f, -R2 ;  /* 0x0000007f130a7810 */ /* 0x000fc60007ffe802 */
[----:B------:R-:W-:Y:S01]  /*0d10*/  FFMA R11, R11, R18, R0 ;  /* 0x000000120b0b7223 */ /* 0x000fe20000000000 */
[----:B------:R-:W-:-:S03]  /*0d20*/  IADD3 R7, PT, PT, R10, R7, RZ ;  /* 0x000000070a077210 */ /* 0x000fc60007ffe0ff */
[----:B------:R-:W-:-:S05]  /*0d30*/  FFMA R0, R21, R11, R18 ;  /* 0x0000000b15007223 */ /* 0x000fca0000000012 */
[----:B------:R-:W-:-:S04]  /*0d40*/  SHF.R.U32.HI R2, RZ, 0x17, R0 ;  /* 0x00000017ff027819 */ /* 0x000fc80000011600 */
[----:B------:R-:W-:-:S05]  /*0d50*/  LOP3.LUT R2, R2, 0xff, RZ, 0xc0, !PT ;  /* 0x000000ff02027812 */ /* 0x000fca00078ec0ff */
[----:B------:R-:W-:-:S04]  /*0d60*/  IMAD.IADD R2, R2, 0x1, R7 ;  /* 0x0000000102027824 */ /* 0x000fc800078e0207 */
[----:B------:R-:W-:-:S05]  /*0d70*/  VIADD R10, R2, 0xffffffff ;  /* 0xffffffff020a7836 */ /* 0x000fca0000000000 */
[----:B------:R-:W-:-:S13]  /*0d80*/  ISETP.GE.U32.AND P0, PT, R10, 0xfe, PT ;  /* 0x000000fe0a00780c */ /* 0x000fda0003f06070 */
[----:B------:R-:W-:Y:S05]  /*0d90*/  @!P0 BRA `(.L_x_23) ;  /* 0x0000000000808947 */ /* 0x000fea0003800000 */
[----:B------:R-:W-:-:S13]  /*0da0*/  ISETP.GT.AND P0, PT, R2, 0xfe, PT ;  /* 0x000000fe0200780c */ /* 0x000fda0003f04270 */
[----:B------:R-:W-:Y:S05]  /*0db0*/  @P0 BRA `(.L_x_24) ;  /* 0x00000000006c0947 */ /* 0x000fea0003800000 */
[----:B------:R-:W-:-:S13]  /*0dc0*/  ISETP.GE.AND P0, PT, R2, 0x1, PT ;  /* 0x000000010200780c */ /* 0x000fda0003f06270 */
[----:B------:R-:W-:Y:S05]  /*0dd0*/  @P0 BRA `(.L_x_25) ;  /* 0x0000000000740947 */ /* 0x000fea0003800000 */
[----:B------:R-:W-:Y:S02]  /*0de0*/  ISETP.GE.AND P0, PT, R2, -0x18, PT ;  /* 0xffffffe80200780c */ /* 0x000fe40003f06270 */
[----:B------:R-:W-:-:S11]  /*0df0*/  LOP3.LUT R0, R0, 0x80000000, RZ, 0xc0, !PT ;  /* 0x8000000000007812 */ /* 0x000fd600078ec0ff */
[----:B------:R-:W-:Y:S05]  /*0e00*/  @!P0 BRA `(.L_x_25) ;  /* 0x0000000000688947 */ /* 0x000fea0003800000 */
[CCC-:B------:R-:W-:Y:S01]  /*0e10*/  FFMA.RZ R7, R21.reuse, R11.reuse, R18.reuse ;  /* 0x0000000b15077223 */ /* 0x1c0fe2000000c012 */
[CCC-:B------:R-:W-:Y:S01]  /*0e20*/  FFMA.RP R10, R21.reuse, R11.reuse, R18.reuse ;  /* 0x0000000b150a7223 */ /* 0x1c0fe20000008012 */
[----:B------:R-:W-:Y:S01]  /*0e30*/  FFMA.RM R21, R21, R11, R18 ;  /* 0x0000000b15157223 */ /* 0x000fe20000004012 */
[C---:B------:R-:W-:Y:S02]  /*0e40*/  IADD3 R11, PT, PT, R2.reuse, 0x20, RZ ;  /* 0x00000020020b7810 */ /* 0x040fe40007ffe0ff */
[----:B------:R-:W-:Y:S02]  /*0e50*/  LOP3.LUT R7, R7, 0x7fffff, RZ, 0xc0, !PT ;  /* 0x007fffff07077812 */ /* 0x000fe400078ec0ff */
[C---:B------:R-:W-:Y:S02]  /*0e60*/  ISETP.NE.AND P3, PT, R2.reuse, RZ, PT ;  /* 0x000000ff0200720c */ /* 0x040fe40003f65270 */
[----:B------:R-:W-:Y:S02]  /*0e70*/  LOP3.LUT R18, R7, 0x800000, RZ, 0xfc, !PT ;  /* 0x0080000007127812 */ /* 0x000fe400078efcff */
[----:B------:R-:W-:Y:S01]  /*0e80*/  ISETP.NE.AND P1, PT, R2, RZ, PT ;  /* 0x000000ff0200720c */ /* 0x000fe20003f25270 */
[----:B------:R-:W-:Y:S01]  /*0e90*/  IMAD.MOV R2, RZ, RZ, -R2 ;  /* 0x000000ffff027224 */ /* 0x000fe200078e0a02 */
[----:B------:R-:W-:-:S02]  /*0ea0*/  SHF.L.U32 R11, R18, R11, RZ ;  /* 0x0000000b120b7219 */ /* 0x000fc400000006ff */
[----:B------:R-:W-:Y:S02]  /*0eb0*/  FSETP.NEU.FTZ.AND P0, PT, R10, R21, PT ;  /* 0x000000150a00720b */ /* 0x000fe40003f1d000 */
[----:B------:R-:W-:Y:S02]  /*0ec0*/  SEL R7, R2, RZ, P3 ;  /* 0x000000ff02077207 */ /* 0x000fe40001800000 */
[----:B------:R-:W-:Y:S02]  /*0ed0*/  ISETP.NE.AND P1, PT, R11, RZ, P1 ;  /* 0x000000ff0b00720c */ /* 0x000fe40000f25270 */
[----:B------:R-:W-:Y:S02]  /*0ee0*/  SHF.R.U32.HI R11, RZ, R7, R18 ;  /* 0x00000007ff0b7219 */ /* 0x000fe40000011612 */
[----:B------:R-:W-:Y:S02]  /*0ef0*/  PLOP3.LUT P0, PT, P0, P1, PT, 0xf8, 0x8f ;  /* 0x00000000008f781c */ /* 0x000fe40000703f70 */
[----:B------:R-:W-:-:S02]  /*0f00*/  SHF.R.U32.HI R7, RZ, 0x1, R11 ;  /* 0x00000001ff077819 */ /* 0x000fc4000001160b */
[----:B------:R-:W-:-:S04]  /*0f10*/  SEL R2, RZ, 0x1, !P0 ;  /* 0x00000001ff027807 */ /* 0x000fc80004000000 */
[----:B------:R-:W-:-:S04]  /*0f20*/  LOP3.LUT R2, R2, 0x1, R7, 0xf8, !PT ;  /* 0x0000000102027812 */ /* 0x000fc800078ef807 */
[----:B------:R-:W-:-:S05]  /*0f30*/  LOP3.LUT R2, R2, R11, RZ, 0xc0, !PT ;  /* 0x0000000b02027212 */ /* 0x000fca00078ec0ff */
[----:B------:R-:W-:-:S05]  /*0f40*/  IMAD.IADD R7, R7, 0x1, R2 ;  /* 0x0000000107077824 */ /* 0x000fca00078e0202 */
[----:B------:R-:W-:Y:S01]  /*0f50*/  LOP3.LUT R0, R7, R0, RZ, 0xfc, !PT ;  /* 0x0000000007007212 */ /* 0x000fe200078efcff */
[----:B------:R-:W-:Y:S06]  /*0f60*/  BRA `(.L_x_25) ;  /* 0x0000000000107947 */ /* 0x000fec0003800000 */
.L_x_24:
[----:B------:R-:W-:-:S04]  /*0f70*/  LOP3.LUT R0, R0, 0x80000000, RZ, 0xc0, !PT ;  /* 0x8000000000007812 */ /* 0x000fc800078ec0ff */
[----:B------:R-:W-:Y:S01]  /*0f80*/  LOP3.LUT R0, R0, 0x7f800000, RZ, 0xfc, !PT ;  /* 0x7f80000000007812 */ /* 0x000fe200078efcff */
[----:B------:R-:W-:Y:S06]  /*0f90*/  BRA `(.L_x_25) ;  /* 0x0000000000047947 */ /* 0x000fec0003800000 */
.L_x_23:
[----:B------:R-:W-:-:S07]  /*0fa0*/  LEA R0, R7, R0, 0x17 ;  /* 0x0000000007007211 */ /* 0x000fce00078eb8ff */
.L_x_25:
[----:B------:R-:W-:Y:S05]  /*0fb0*/  BSYNC.RECONVERGENT B3 ;  /* 0x0000000000037941 */ /* 0x000fea0003800200 */
.L_x_22:
[----:B------:R-:W-:Y:S05]  /*0fc0*/  BRA `(.L_x_26) ;  /* 0x0000000000207947 */ /* 0x000fea0003800000 */
.L_x_21:
[----:B------:R-:W-:-:S04]  /*0fd0*/  LOP3.LUT R0, R19, 0x80000000, R0, 0x48, !PT ;  /* 0x8000000013007812 */ /* 0x000fc800078e4800 */
[----:B------:R-:W-:Y:S01]  /*0fe0*/  LOP3.LUT R0, R0, 0x7f800000, RZ, 0xfc, !PT ;  /* 0x7f80000000007812 */ /* 0x000fe200078efcff */
[----:B------:R-:W-:Y:S06]  /*0ff0*/  BRA `(.L_x_26) ;  /* 0x0000000000147947 */ /* 0x000fec0003800000 */
.L_x_20:
[----:B------:R-:W-:Y:S01]  /*1000*/  LOP3.LUT R0, R19, 0x80000000, R0, 0x48, !PT ;  /* 0x8000000013007812 */ /* 0x000fe200078e4800 */
[----:B------:R-:W-:Y:S06]  /*1010*/  BRA `(.L_x_26) ;  /* 0x00000000000c7947 */ /* 0x000fec0003800000 */
.L_x_19:
[----:B------:R-:W0:Y:S01]  /*1020*/  MUFU.RSQ R0, -QNAN ;  /* 0xffc0000000007908 */ /* 0x000e220000001400 */
[----:B------:R-:W-:Y:S05]  /*1030*/  BRA `(.L_x_26) ;  /* 0x0000000000047947 */ /* 0x000fea0003800000 */
.L_x_18:
[----:B------:R-:W-:-:S07]  /*1040*/  FADD.FTZ R0, R0, R3 ;  /* 0x0000000300007221 */ /* 0x000fce0000010000 */
.L_x_26:
[----:B------:R-:W-:Y:S05]  /*1050*/  BSYNC.RECONVERGENT B2 ;  /* 0x0000000000027941 */ /* 0x000fea0003800200 */
.L_x_16:
[----:B------:R-:W-:-:S04]  /*1060*/  IMAD.MOV.U32 R7, RZ, RZ, 0x0 ;  /* 0x00000000ff077424 */ /* 0x000fc800078e00ff */
[----:B0-----:R-:W-:Y:S05]  /*1070*/  RET.REL.NODEC R6 `(_Z9transformPfiPiii) ;  /* 0xffffffec06e07950 */ /* 0x001fea0003c3ffff */
.L_x_27:
        /* <DEDUP_REMOVED lines=16> */
.L_x_28:


//--------------------- .nv.shared.reserved.0     --------------------------
	.section	.nv.shared.reserved.0,"aw",@nobits
	.weak		__nv_reservedSMEM_offset_0_alias
	.size		__nv_reservedSMEM_offset_0_alias, 0, 64
	.other		__nv_reservedSMEM_offset_0_alias,@"STO_CUDA_RESERVED_SHARED STV_DEFAULT"
__nv_reservedSMEM_offset_0_alias:
	.zero		0
	.zero		64


//--------------------- .nv.constant0._Z17transform_and_setPfPiiii --------------------------
	.section	.nv.constant0._Z17transform_and_setPfPiiii,"a",@progbits
	.sectionflags	@""
	.align	4
.nv.constant0._Z17transform_and_setPfPiiii:
	.zero		924


//--------------------- .nv.constant0._Z16transform_valuesPfPiS_ii --------------------------
	.section	.nv.constant0._Z16transform_valuesPfPiS_ii,"a",@progbits
	.sectionflags	@""
	.align	4
.nv.constant0._Z16transform_valuesPfPiS_ii:
	.zero		928


//--------------------- .nv.constant0._Z9transformPfiPiii --------------------------
	.section	.nv.constant0._Z9transformPfiPiii,"a",@progbits
	.sectionflags	@""
	.align	4
.nv.constant0._Z9transformPfiPiii:
	.zero		928


//--------------------- SYMBOLS --------------------------

	.type		.nv.reservedSmem.offset0,@object
	.size		.nv.reservedSmem.offset0,0x4
